//
// Generated by NVIDIA NVVM Compiler
//
// Compiler Build ID: CL-36424714
// Cuda compilation tools, release 13.0, V13.0.88
// Based on NVVM 20.0.0
//

.version 9.0
.target sm_100
.address_size 64

	// .globl	_Z8consumerPN4cuda3__46atomicIdLNS_3std3__412thread_scopeE0EEEPdS7_

.visible .entry _Z8consumerPN4cuda3__46atomicIdLNS_3std3__412thread_scopeE0EEEPdS7_(
	.param .u64 .ptr .align 1 _Z8consumerPN4cuda3__46atomicIdLNS_3std3__412thread_scopeE0EEEPdS7__param_0,
	.param .u64 .ptr .align 1 _Z8consumerPN4cuda3__46atomicIdLNS_3std3__412thread_scopeE0EEEPdS7__param_1,
	.param .u64 .ptr .align 1 _Z8consumerPN4cuda3__46atomicIdLNS_3std3__412thread_scopeE0EEEPdS7__param_2
)
{
	.reg .pred 	%p<2>;
	.reg .b64 	%rd<9>;
	.reg .b64 	%fd<2>;

	ld.param.u64 	%rd1, [_Z8consumerPN4cuda3__46atomicIdLNS_3std3__412thread_scopeE0EEEPdS7__param_0];
	ld.param.u64 	%rd2, [_Z8consumerPN4cuda3__46atomicIdLNS_3std3__412thread_scopeE0EEEPdS7__param_1];
	ld.param.u64 	%rd3, [_Z8consumerPN4cuda3__46atomicIdLNS_3std3__412thread_scopeE0EEEPdS7__param_2];
$L__BB0_1:
	// begin inline asm
	ld.acquire.sys.b64 %rd4,[%rd1];
	// end inline asm
	and.b64  	%rd6, %rd4, 9223372036854775807;
	setp.eq.s64 	%p1, %rd6, 0;
	@%p1 bra 	$L__BB0_1;
	cvta.to.global.u64 	%rd7, %rd2;
	cvta.to.global.u64 	%rd8, %rd3;
	ld.global.f64 	%fd1, [%rd7];
	st.global.f64 	[%rd8], %fd1;
	ret;

}


// ===== COMPILED SASS (sm_100) =====

	.target	sm_100

	.elftype	@"ET_EXEC"


//--------------------- .note.nv.tkinfo           --------------------------
	.section	.note.nv.tkinfo,"",@"SHT_NOTE"
	.sectionflags	@"SHF_NOTE_NV_TKINFO"
	.tkinfo
        /*0018*/ 	.word	0x00000002
        /*0030*/ 	.string	""
        /*0030*/ 	.string	"ptxas"
        /*0030*/ 	.string	"Cuda compilation tools, release 13.0, V13.0.88"
        /*0030*/ 	.string	"Build cuda_13.0.r13.0/compiler.36424714_0"
        /*0030*/ 	.string	"-arch sm_100 -m 64 "



//--------------------- .note.nv.cuinfo           --------------------------
	.section	.note.nv.cuinfo,"",@"SHT_NOTE"
	.sectionflags	@"SHF_NOTE_NV_CUINFO"
        /*0018*/ 	.short	0x0002
        /*001a*/ 	.short	0x0064
        /*001c*/ 	.short	0x0082
	.zero		2


//--------------------- .nv.info                  --------------------------
	.section	.nv.info,"",@"SHT_CUDA_INFO"
	.align	4


	//----- nvinfo : EIATTR_REGCOUNT
	.align		4
        /*0000*/ 	.byte	0x04, 0x2f
        /*0002*/ 	.short	(.L_1 - .L_0)
	.align		4
.L_0:
        /*0004*/ 	.word	index@(_Z8consumerPN4cuda3__46atomicIdLNS_3std3__412thread_scopeE0EEEPdS7_)
        /*0008*/ 	.word	0x00000008


	//----- nvinfo : EIATTR_FRAME_SIZE
	.align		4
.L_1:
        /*000c*/ 	.byte	0x04, 0x11
        /*000e*/ 	.short	(.L_3 - .L_2)
	.align		4
.L_2:
        /*0010*/ 	.word	index@(_Z8consumerPN4cuda3__46atomicIdLNS_3std3__412thread_scopeE0EEEPdS7_)
        /*0014*/ 	.word	0x00000000


	//----- nvinfo : EIATTR_MIN_STACK_SIZE
	.align		4
.L_3:
        /*0018*/ 	.byte	0x04, 0x12
        /*001a*/ 	.short	(.L_5 - .L_4)
	.align		4
.L_4:
        /*001c*/ 	.word	index@(_Z8consumerPN4cuda3__46atomicIdLNS_3std3__412thread_scopeE0EEEPdS7_)
        /*0020*/ 	.word	0x00000000
.L_5:


//--------------------- .nv.compat                --------------------------
	.section	.nv.compat,"",@"SHT_CUDA_COMPAT_INFO"
	.align	4
        /*0000*/ 	.byte	0x02, 0x09, 0x00, 0x00, 0x02, 0x02, 0x01, 0x00, 0x02, 0x05, 0x05, 0x00, 0x03, 0x07, 0x01, 0x01
        /*0010*/ 	.byte	0x02, 0x03, 0x00, 0x00, 0x02, 0x06, 0x01, 0x00, 0x04, 0x0b, 0x08, 0x00, 0x09, 0x00, 0x00, 0x00
        /*0020*/ 	.byte	0x00, 0x00, 0x00, 0x00


//--------------------- .nv.info._Z8consumerPN4cuda3__46atomicIdLNS_3std3__412thread_scopeE0EEEPdS7_ --------------------------
	.section	.nv.info._Z8consumerPN4cuda3__46atomicIdLNS_3std3__412thread_scopeE0EEEPdS7_,"",@"SHT_CUDA_INFO"
	.sectionflags	@""
	.align	4


	//----- nvinfo : EIATTR_CUDA_API_VERSION
	.align		4
        /*0000*/ 	.byte	0x04, 0x37
        /*0002*/ 	.short	(.L_7 - .L_6)
.L_6:
        /*0004*/ 	.word	0x00000082


	//----- nvinfo : EIATTR_KPARAM_INFO
	.align		4
.L_7:
        /*0008*/ 	.byte	0x04, 0x17
        /*000a*/ 	.short	(.L_9 - .L_8)
.L_8:
        /*000c*/ 	.word	0x00000000
        /*0010*/ 	.short	0x0002
        /*0012*/ 	.short	0x0010
        /*0014*/ 	.byte	0x00, 0xf5, 0x21, 0x00


	//----- nvinfo : EIATTR_KPARAM_INFO
	.align		4
.L_9:
        /*0018*/ 	.byte	0x04, 0x17
        /*001a*/ 	.short	(.L_11 - .L_10)
.L_10:
        /*001c*/ 	.word	0x00000000
        /*0020*/ 	.short	0x0001
        /*0022*/ 	.short	0x0008
        /*0024*/ 	.byte	0x00, 0xf5, 0x21, 0x00


	//----- nvinfo : EIATTR_KPARAM_INFO
	.align		4
.L_11:
        /*0028*/ 	.byte	0x04, 0x17
        /*002a*/ 	.short	(.L_13 - .L_12)
.L_12:
        /*002c*/ 	.word	0x00000000
        /*0030*/ 	.short	0x0000
        /*0032*/ 	.short	0x0000
        /*0034*/ 	.byte	0x00, 0xf5, 0x21, 0x00


	//----- nvinfo : EIATTR_SPARSE_MMA_MASK
	.align		4
.L_13:
        /*0038*/ 	.byte	0x03, 0x50
        /*003a*/ 	.short	0x0000


	//----- nvinfo : EIATTR_MAXREG_COUNT
	.align		4
        /*003c*/ 	.byte	0x03, 0x1b
        /*003e*/ 	.short	0x00ff


	//----- nvinfo : EIATTR_MERCURY_ISA_VERSION
	.align		4
        /*0040*/ 	.byte	0x03, 0x5f
        /*0042*/ 	.short	0x0101


	//----- nvinfo : EIATTR_VRC_CTA_INIT_COUNT
	.align		4
        /*0044*/ 	.byte	0x02, 0x4a
	.zero		1
	.zero		1


	//----- nvinfo : EIATTR_EXIT_INSTR_OFFSETS
	.align		4
        /*0048*/ 	.byte	0x04, 0x1c
        /*004a*/ 	.short	(.L_15 - .L_14)


	//   ....[0]....
.L_14:
        /*004c*/ 	.word	0x000000d0


	//----- nvinfo : EIATTR_CBANK_PARAM_SIZE
	.align		4
.L_15:
        /*0050*/ 	.byte	0x03, 0x19
        /*0052*/ 	.short	0x0018


	//----- nvinfo : EIATTR_PARAM_CBANK
	.align		4
        /*0054*/ 	.byte	0x04, 0x0a
        /*0056*/ 	.short	(.L_17 - .L_16)
	.align		4
.L_16:
        /*0058*/ 	.word	index@(.nv.constant0._Z8consumerPN4cuda3__46atomicIdLNS_3std3__412thread_scopeE0EEEPdS7_)
        /*005c*/ 	.short	0x0380
        /*005e*/ 	.short	0x0018


	//----- nvinfo : EIATTR_SW_WAR
	.align		4
.L_17:
        /*0060*/ 	.byte	0x04, 0x36
        /*0062*/ 	.short	(.L_19 - .L_18)
.L_18:
        /*0064*/ 	.word	0x00000008
.L_19:


//--------------------- .nv.callgraph             --------------------------
	.section	.nv.callgraph,"",@"SHT_CUDA_CALLGRAPH"
	.align	4
	.sectionentsize	8
	.align		4
        /*0000*/ 	.word	0x00000000
	.align		4
        /*0004*/ 	.word	0xffffffff
	.align		4
        /*0008*/ 	.word	0x00000000
	.align		4
        /*000c*/ 	.word	0xfffffffe
	.align		4
        /*0010*/ 	.word	0x00000000
	.align		4
        /*0014*/ 	.word	0xfffffffd
	.align		4
        /*0018*/ 	.word	0x00000000
	.align		4
        /*001c*/ 	.word	0xfffffffc


//--------------------- .text._Z8consumerPN4cuda3__46atomicIdLNS_3std3__412thread_scopeE0EEEPdS7_ --------------------------
	.section	.text._Z8consumerPN4cuda3__46atomicIdLNS_3std3__412thread_scopeE0EEEPdS7_,"ax",@progbits
	.align	128
        .global         _Z8consumerPN4cuda3__46atomicIdLNS_3std3__412thread_scopeE0EEEPdS7_
        .type           _Z8consumerPN4cuda3__46atomicIdLNS_3std3__412thread_scopeE0EEEPdS7_,@function
        .size           _Z8consumerPN4cuda3__46atomicIdLNS_3std3__412thread_scopeE0EEEPdS7_,(.L_x_2 - _Z8consumerPN4cuda3__46atomicIdLNS_3std3__412thread_scopeE0EEEPdS7_)
        .other          _Z8consumerPN4cuda3__46atomicIdLNS_3std3__412thread_scopeE0EEEPdS7_,@"STO_CUDA_ENTRY STV_DEFAULT"
_Z8consumerPN4cuda3__46atomicIdLNS_3std3__412thread_scopeE0EEEPdS7_:
.text._Z8consumerPN4cuda3__46atomicIdLNS_3std3__412thread_scopeE0EEEPdS7_:
[----:B------:R-:W-:Y:S08]  /*0000*/  LDC R1, c[0x0][0x37c] ;  /* 0x0000df00ff017b82 */ /* 0x000ff00000000800 */
[----:B------:R-:W0:Y:S01]  /*0010*/  LDC.64 R2, c[0x0][0x380] ;  /* 0x0000e000ff027b82 */ /* 0x000e220000000a00 */
[----:B------:R-:W1:Y:S01]  /*0020*/  LDCU.64 UR4, c[0x0][0x358] ;  /* 0x00006b00ff0477ac */ /* 0x000e620008000a00 */
[----:B------:R-:W-:Y:S01]  /*0030*/  NOP ;  /* 0x0000000000007918 */ /* 0x000fe20000000000 */
.L_x_0:
[----:B01----:R-:W2:Y:S04]  /*0040*/  LD.E.64.STRONG.SYS R4, desc[UR4][R2.64] ;  /* 0x0000000402047980 */ /* 0x003ea8000c115b00 */
[----:B--2---:R-:W-:Y:S01]  /*0050*/  CCTL.IVALL ;  /* 0x00000000ff00798f */ /* 0x004fe20002000000 */
[----:B------:R-:W-:-:S04]  /*0060*/  ISETP.NE.U32.AND P0, PT, R4, RZ, PT ;  /* 0x000000ff0400720c */ /* 0x000fc80003f05070 */
[----:B------:R-:W-:-:S13]  /*0070*/  LOP3.LUT P0, RZ, R5, 0x7fffffff, RZ, 0xc0, P0 ;  /* 0x7fffffff05ff7812 */ /* 0x000fda000000c0ff */
[----:B------:R-:W-:Y:S05]  /*0080*/  @!P0 BRA `(.L_x_0) ;  /* 0xfffffffc00ec8947 */ /* 0x000fea000383ffff */
[----:B------:R-:W0:Y:S02]  /*0090*/  LDC.64 R2, c[0x0][0x388] ;  /* 0x0000e200ff027b82 */ /* 0x000e240000000a00 */
[----:B0-----:R-:W2:Y:S06]  /*00a0*/  LDG.E.64 R2, desc[UR4][R2.64] ;  /* 0x0000000402027981 */ /* 0x001eac000c1e1b00 */
[----:B------:R-:W2:Y:S02]  /*00b0*/  LDC.64 R4, c[0x0][0x390] ;  /* 0x0000e400ff047b82 */ /* 0x000ea40000000a00 */
[----:B--2---:R-:W-:Y:S01]  /*00c0*/  STG.E.64 desc[UR4][R4.64], R2 ;  /* 0x0000000204007986 */ /* 0x004fe2000c101b04 */
[----:B------:R-:W-:Y:S05]  /*00d0*/  EXIT ;  /* 0x000000000000794d */ /* 0x000fea0003800000 */
.L_x_1:
[----:B------:R-:W-:-:S00]  /*00e0*/  BRA `(.L_x_1) ;  /* 0xfffffffc00fc7947 */ /* 0x000fc0000383ffff */
[----:B------:R-:W-:-:S00]  /*00f0*/  NOP ;  /* 0x0000000000007918 */ /* 0x000fc00000000000 */
        /* <DEDUP_REMOVED lines=8> */
.L_x_2:


//--------------------- .nv.shared.reserved.0     --------------------------
	.section	.nv.shared.reserved.0,"aw",@nobits
	.weak		__nv_reservedSMEM_offset_0_alias
	.size		__nv_reservedSMEM_offset_0_alias, 0, 64
	.other		__nv_reservedSMEM_offset_0_alias,@"STO_CUDA_RESERVED_SHARED STV_DEFAULT"
__nv_reservedSMEM_offset_0_alias:
	.zero		0
	.zero		64


//--------------------- .nv.constant0._Z8consumerPN4cuda3__46atomicIdLNS_3std3__412thread_scopeE0EEEPdS7_ --------------------------
	.section	.nv.constant0._Z8consumerPN4cuda3__46atomicIdLNS_3std3__412thread_scopeE0EEEPdS7_,"a",@progbits
	.sectionflags	@""
	.align	4
.nv.constant0._Z8consumerPN4cuda3__46atomicIdLNS_3std3__412thread_scopeE0EEEPdS7_:
	.zero		920


//--------------------- SYMBOLS --------------------------

	.type		.nv.reservedSmem.offset0,@object
	.size		.nv.reservedSmem.offset0,0x4
